//
// Generated by NVIDIA NVVM Compiler
//
// Compiler Build ID: CL-36424714
// Cuda compilation tools, release 13.0, V13.0.88
// Based on NVVM 20.0.0
//

.version 9.0
.target sm_100
.address_size 64

	// .globl	_Z3addPiS_S_i

.visible .entry _Z3addPiS_S_i(
	.param .u64 .ptr .align 1 _Z3addPiS_S_i_param_0,
	.param .u64 .ptr .align 1 _Z3addPiS_S_i_param_1,
	.param .u64 .ptr .align 1 _Z3addPiS_S_i_param_2,
	.param .u32 _Z3addPiS_S_i_param_3
)
{


	ret;

}


// ===== COMPILED SASS (sm_100) =====

	.target	sm_100

	.elftype	@"ET_EXEC"


//--------------------- .note.nv.tkinfo           --------------------------
	.section	.note.nv.tkinfo,"",@"SHT_NOTE"
	.sectionflags	@"SHF_NOTE_NV_TKINFO"
	.tkinfo
        /*0018*/ 	.word	0x00000002
        /*0030*/ 	.string	""
        /*0030*/ 	.string	"ptxas"
        /*0030*/ 	.string	"Cuda compilation tools, release 13.0, V13.0.88"
        /*0030*/ 	.string	"Build cuda_13.0.r13.0/compiler.36424714_0"
        /*0030*/ 	.string	"-arch sm_100 -m 64 "



//--------------------- .note.nv.cuinfo           --------------------------
	.section	.note.nv.cuinfo,"",@"SHT_NOTE"
	.sectionflags	@"SHF_NOTE_NV_CUINFO"
        /*0018*/ 	.short	0x0002
        /*001a*/ 	.short	0x0064
        /*001c*/ 	.short	0x0082
	.zero		2


//--------------------- .nv.info                  --------------------------
	.section	.nv.info,"",@"SHT_CUDA_INFO"
	.align	4


	//----- nvinfo : EIATTR_REGCOUNT
	.align		4
        /*0000*/ 	.byte	0x04, 0x2f
        /*0002*/ 	.short	(.L_1 - .L_0)
	.align		4
.L_0:
        /*0004*/ 	.word	index@(_Z3addPiS_S_i)
        /*0008*/ 	.word	0x00000004


	//----- nvinfo : EIATTR_FRAME_SIZE
	.align		4
.L_1:
        /*000c*/ 	.byte	0x04, 0x11
        /*000e*/ 	.short	(.L_3 - .L_2)
	.align		4
.L_2:
        /*0010*/ 	.word	index@(_Z3addPiS_S_i)
        /*0014*/ 	.word	0x00000000


	//----- nvinfo : EIATTR_MIN_STACK_SIZE
	.align		4
.L_3:
        /*0018*/ 	.byte	0x04, 0x12
        /*001a*/ 	.short	(.L_5 - .L_4)
	.align		4
.L_4:
        /*001c*/ 	.word	index@(_Z3addPiS_S_i)
        /*0020*/ 	.word	0x00000000
.L_5:


//--------------------- .nv.compat                --------------------------
	.section	.nv.compat,"",@"SHT_CUDA_COMPAT_INFO"
	.align	4
        /*0000*/ 	.byte	0x02, 0x09, 0x00, 0x00, 0x02, 0x02, 0x01, 0x00, 0x02, 0x05, 0x05, 0x00, 0x03, 0x07, 0x01, 0x01
        /*0010*/ 	.byte	0x02, 0x03, 0x00, 0x00, 0x02, 0x06, 0x01, 0x00, 0x04, 0x0b, 0x08, 0x00, 0x09, 0x00, 0x00, 0x00
        /*0020*/ 	.byte	0x00, 0x00, 0x00, 0x00


//--------------------- .nv.info._Z3addPiS_S_i    --------------------------
	.section	.nv.info._Z3addPiS_S_i,"",@"SHT_CUDA_INFO"
	.sectionflags	@""
	.align	4


	//----- nvinfo : EIATTR_CUDA_API_VERSION
	.align		4
        /*0000*/ 	.byte	0x04, 0x37
        /*0002*/ 	.short	(.L_7 - .L_6)
.L_6:
        /*0004*/ 	.word	0x00000082


	//----- nvinfo : EIATTR_KPARAM_INFO
	.align		4
.L_7:
        /*0008*/ 	.byte	0x04, 0x17
        /*000a*/ 	.short	(.L_9 - .L_8)
.L_8:
        /*000c*/ 	.word	0x00000000
        /*0010*/ 	.short	0x0003
        /*0012*/ 	.short	0x0018
        /*0014*/ 	.byte	0x00, 0xf0, 0x11, 0x00


	//----- nvinfo : EIATTR_KPARAM_INFO
	.align		4
.L_9:
        /*0018*/ 	.byte	0x04, 0x17
        /*001a*/ 	.short	(.L_11 - .L_10)
.L_10:
        /*001c*/ 	.word	0x00000000
        /*0020*/ 	.short	0x0002
        /*0022*/ 	.short	0x0010
        /*0024*/ 	.byte	0x00, 0xf5, 0x21, 0x00


	//----- nvinfo : EIATTR_KPARAM_INFO
	.align		4
.L_11:
        /*0028*/ 	.byte	0x04, 0x17
        /*002a*/ 	.short	(.L_13 - .L_12)
.L_12:
        /*002c*/ 	.word	0x00000000
        /*0030*/ 	.short	0x0001
        /*0032*/ 	.short	0x0008
        /*0034*/ 	.byte	0x00, 0xf5, 0x21, 0x00


	//----- nvinfo : EIATTR_KPARAM_INFO
	.align		4
.L_13:
        /*0038*/ 	.byte	0x04, 0x17
        /*003a*/ 	.short	(.L_15 - .L_14)
.L_14:
        /*003c*/ 	.word	0x00000000
        /*0040*/ 	.short	0x0000
        /*0042*/ 	.short	0x0000
        /*0044*/ 	.byte	0x00, 0xf5, 0x21, 0x00


	//----- nvinfo : EIATTR_SPARSE_MMA_MASK
	.align		4
.L_15:
        /*0048*/ 	.byte	0x03, 0x50
        /*004a*/ 	.short	0x0000


	//----- nvinfo : EIATTR_MAXREG_COUNT
	.align		4
        /*004c*/ 	.byte	0x03, 0x1b
        /*004e*/ 	.short	0x00ff


	//----- nvinfo : EIATTR_MERCURY_ISA_VERSION
	.align		4
        /*0050*/ 	.byte	0x03, 0x5f
        /*0052*/ 	.short	0x0101


	//----- nvinfo : EIATTR_VRC_CTA_INIT_COUNT
	.align		4
        /*0054*/ 	.byte	0x02, 0x4a
	.zero		1
	.zero		1


	//----- nvinfo : EIATTR_EXIT_INSTR_OFFSETS
	.align		4
        /*0058*/ 	.byte	0x04, 0x1c
        /*005a*/ 	.short	(.L_17 - .L_16)


	//   ....[0]....
.L_16:
        /*005c*/ 	.word	0x00000010


	//----- nvinfo : EIATTR_CBANK_PARAM_SIZE
	.align		4
.L_17:
        /*0060*/ 	.byte	0x03, 0x19
        /*0062*/ 	.short	0x001c


	//----- nvinfo : EIATTR_PARAM_CBANK
	.align		4
        /*0064*/ 	.byte	0x04, 0x0a
        /*0066*/ 	.short	(.L_19 - .L_18)
	.align		4
.L_18:
        /*0068*/ 	.word	index@(.nv.constant0._Z3addPiS_S_i)
        /*006c*/ 	.short	0x0380
        /*006e*/ 	.short	0x001c


	//----- nvinfo : EIATTR_SW_WAR
	.align		4
.L_19:
        /*0070*/ 	.byte	0x04, 0x36
        /*0072*/ 	.short	(.L_21 - .L_20)
.L_20:
        /*0074*/ 	.word	0x00000008
.L_21:


//--------------------- .nv.callgraph             --------------------------
	.section	.nv.callgraph,"",@"SHT_CUDA_CALLGRAPH"
	.align	4
	.sectionentsize	8
	.align		4
        /*0000*/ 	.word	0x00000000
	.align		4
        /*0004*/ 	.word	0xffffffff
	.align		4
        /*0008*/ 	.word	0x00000000
	.align		4
        /*000c*/ 	.word	0xfffffffe
	.align		4
        /*0010*/ 	.word	0x00000000
	.align		4
        /*0014*/ 	.word	0xfffffffd
	.align		4
        /*0018*/ 	.word	0x00000000
	.align		4
        /*001c*/ 	.word	0xfffffffc


//--------------------- .text._Z3addPiS_S_i       --------------------------
	.section	.text._Z3addPiS_S_i,"ax",@progbits
	.align	128
        .global         _Z3addPiS_S_i
        .type           _Z3addPiS_S_i,@function
        .size           _Z3addPiS_S_i,(.L_x_1 - _Z3addPiS_S_i)
        .other          _Z3addPiS_S_i,@"STO_CUDA_ENTRY STV_DEFAULT"
_Z3addPiS_S_i:
.text._Z3addPiS_S_i:
[----:B------:R-:W-:Y:S01]  /*0000*/  LDC R1, c[0x0][0x37c] ;  /* 0x0000df00ff017b82 */ /* 0x000fe20000000800 */
[----:B------:R-:W-:Y:S05]  /*0010*/  EXIT ;  /* 0x000000000000794d */ /* 0x000fea0003800000 */
.L_x_0:
[----:B------:R-:W-:-:S00]  /*0020*/  BRA `(.L_x_0) ;  /* 0xfffffffc00fc7947 */ /* 0x000fc0000383ffff */
[----:B------:R-:W-:-:S00]  /*0030*/  NOP ;  /* 0x0000000000007918 */ /* 0x000fc00000000000 */
        /* <DEDUP_REMOVED lines=12> */
.L_x_1:


//--------------------- .nv.shared.reserved.0     --------------------------
	.section	.nv.shared.reserved.0,"aw",@nobits
	.weak		__nv_reservedSMEM_offset_0_alias
	.size		__nv_reservedSMEM_offset_0_alias, 0, 64
	.other		__nv_reservedSMEM_offset_0_alias,@"STO_CUDA_RESERVED_SHARED STV_DEFAULT"
__nv_reservedSMEM_offset_0_alias:
	.zero		0
	.zero		64


//--------------------- .nv.constant0._Z3addPiS_S_i --------------------------
	.section	.nv.constant0._Z3addPiS_S_i,"a",@progbits
	.sectionflags	@""
	.align	4
.nv.constant0._Z3addPiS_S_i:
	.zero		924


//--------------------- SYMBOLS --------------------------

	.type		.nv.reservedSmem.offset0,@object
	.size		.nv.reservedSmem.offset0,0x4
